//
// Generated by NVIDIA NVVM Compiler
//
// Compiler Build ID: CL-36424714
// Cuda compilation tools, release 13.0, V13.0.88
// Based on NVVM 20.0.0
//

.version 9.0
.target sm_100
.address_size 64

	// .globl	_Z6warmupv
// _ZZ13oddEvenSharedPiiE5s_arr has been demoted

.visible .entry _Z6warmupv()
{


	ret;

}
	// .globl	_Z13oddEvenGlobalPiii
.visible .entry _Z13oddEvenGlobalPiii(
	.param .u64 .ptr .align 1 _Z13oddEvenGlobalPiii_param_0,
	.param .u32 _Z13oddEvenGlobalPiii_param_1,
	.param .u32 _Z13oddEvenGlobalPiii_param_2
)
{
	.reg .pred 	%p<3>;
	.reg .b32 	%r<16>;
	.reg .b64 	%rd<5>;

	ld.param.u64 	%rd2, [_Z13oddEvenGlobalPiii_param_0];
	ld.param.u32 	%r4, [_Z13oddEvenGlobalPiii_param_1];
	ld.param.u32 	%r5, [_Z13oddEvenGlobalPiii_param_2];
	mov.u32 	%r6, %ctaid.x;
	mov.u32 	%r7, %ntid.x;
	mov.u32 	%r8, %tid.x;
	mad.lo.s32 	%r9, %r6, %r7, %r8;
	shl.b32 	%r10, %r9, 1;
	shr.u32 	%r11, %r5, 31;
	add.s32 	%r12, %r5, %r11;
	and.b32  	%r13, %r12, -2;
	sub.s32 	%r14, %r5, %r13;
	add.s32 	%r1, %r14, %r10;
	add.s32 	%r15, %r1, 1;
	setp.ge.s32 	%p1, %r15, %r4;
	@%p1 bra 	$L__BB1_3;
	cvta.to.global.u64 	%rd3, %rd2;
	mul.wide.s32 	%rd4, %r1, 4;
	add.s64 	%rd1, %rd3, %rd4;
	ld.global.u32 	%r2, [%rd1];
	ld.global.u32 	%r3, [%rd1+4];
	setp.le.s32 	%p2, %r2, %r3;
	@%p2 bra 	$L__BB1_3;
	st.global.u32 	[%rd1], %r3;
	st.global.u32 	[%rd1+4], %r2;
$L__BB1_3:
	ret;

}
	// .globl	_Z13oddEvenSharedPii
.visible .entry _Z13oddEvenSharedPii(
	.param .u64 .ptr .align 1 _Z13oddEvenSharedPii_param_0,
	.param .u32 _Z13oddEvenSharedPii_param_1
)
{
	.reg .pred 	%p<18>;
	.reg .b32 	%r<45>;
	.reg .b64 	%rd<5>;
	// demoted variable
	.shared .align 4 .b8 _ZZ13oddEvenSharedPiiE5s_arr[4096];
	ld.param.u64 	%rd2, [_Z13oddEvenSharedPii_param_0];
	ld.param.u32 	%r30, [_Z13oddEvenSharedPii_param_1];
	cvta.to.global.u64 	%rd3, %rd2;
	mov.u32 	%r1, %tid.x;
	setp.ge.s32 	%p1, %r1, %r30;
	mul.wide.u32 	%rd4, %r1, 4;
	add.s64 	%rd1, %rd3, %rd4;
	shl.b32 	%r31, %r1, 2;
	mov.u32 	%r32, _ZZ13oddEvenSharedPiiE5s_arr;
	add.s32 	%r2, %r32, %r31;
	@%p1 bra 	$L__BB2_2;
	ld.global.u32 	%r33, [%rd1];
	st.shared.u32 	[%r2], %r33;
$L__BB2_2:
	bar.sync 	0;
	setp.lt.s32 	%p2, %r30, 1;
	@%p2 bra 	$L__BB2_24;
	shl.b32 	%r3, %r1, 1;
	and.b32  	%r4, %r30, 3;
	setp.lt.u32 	%p3, %r30, 4;
	mov.b32 	%r44, 0;
	@%p3 bra 	$L__BB2_18;
	and.b32  	%r44, %r30, 2147483644;
	add.s32 	%r6, %r3, 1;
	add.s32 	%r7, %r2, %r31;
	add.s32 	%r8, %r3, 2;
	neg.s32 	%r41, %r44;
$L__BB2_5:
	setp.ge.u32 	%p4, %r6, %r30;
	@%p4 bra 	$L__BB2_8;
	ld.shared.u32 	%r11, [%r7];
	ld.shared.u32 	%r12, [%r7+4];
	setp.le.s32 	%p5, %r11, %r12;
	@%p5 bra 	$L__BB2_8;
	st.shared.u32 	[%r7], %r12;
	st.shared.u32 	[%r7+4], %r11;
$L__BB2_8:
	setp.ge.u32 	%p6, %r8, %r30;
	bar.sync 	0;
	@%p6 bra 	$L__BB2_11;
	ld.shared.u32 	%r13, [%r7+4];
	ld.shared.u32 	%r14, [%r7+8];
	setp.le.s32 	%p7, %r13, %r14;
	@%p7 bra 	$L__BB2_11;
	st.shared.u32 	[%r7+4], %r14;
	st.shared.u32 	[%r7+8], %r13;
$L__BB2_11:
	setp.ge.u32 	%p8, %r6, %r30;
	bar.sync 	0;
	@%p8 bra 	$L__BB2_14;
	ld.shared.u32 	%r15, [%r7];
	ld.shared.u32 	%r16, [%r7+4];
	setp.le.s32 	%p9, %r15, %r16;
	@%p9 bra 	$L__BB2_14;
	st.shared.u32 	[%r7], %r16;
	st.shared.u32 	[%r7+4], %r15;
$L__BB2_14:
	setp.ge.u32 	%p10, %r8, %r30;
	bar.sync 	0;
	@%p10 bra 	$L__BB2_17;
	ld.shared.u32 	%r17, [%r7+4];
	ld.shared.u32 	%r18, [%r7+8];
	setp.le.s32 	%p11, %r17, %r18;
	@%p11 bra 	$L__BB2_17;
	st.shared.u32 	[%r7+4], %r18;
	st.shared.u32 	[%r7+8], %r17;
$L__BB2_17:
	bar.sync 	0;
	add.s32 	%r41, %r41, 4;
	setp.ne.s32 	%p12, %r41, 0;
	@%p12 bra 	$L__BB2_5;
$L__BB2_18:
	setp.eq.s32 	%p13, %r4, 0;
	@%p13 bra 	$L__BB2_24;
	neg.s32 	%r43, %r4;
$L__BB2_20:
	.pragma "nounroll";
	and.b32  	%r36, %r44, 1;
	add.s32 	%r24, %r36, %r3;
	add.s32 	%r37, %r24, 1;
	setp.ge.s32 	%p14, %r37, %r30;
	@%p14 bra 	$L__BB2_23;
	shl.b32 	%r38, %r24, 2;
	add.s32 	%r25, %r32, %r38;
	ld.shared.u32 	%r26, [%r25];
	ld.shared.u32 	%r27, [%r25+4];
	setp.le.s32 	%p15, %r26, %r27;
	@%p15 bra 	$L__BB2_23;
	st.shared.u32 	[%r25], %r27;
	st.shared.u32 	[%r25+4], %r26;
$L__BB2_23:
	bar.sync 	0;
	add.s32 	%r44, %r44, 1;
	add.s32 	%r43, %r43, 1;
	setp.ne.s32 	%p16, %r43, 0;
	@%p16 bra 	$L__BB2_20;
$L__BB2_24:
	setp.ge.s32 	%p17, %r1, %r30;
	@%p17 bra 	$L__BB2_26;
	ld.shared.u32 	%r40, [%r2];
	st.global.u32 	[%rd1], %r40;
$L__BB2_26:
	ret;

}
	// .globl	_Z17oddEvenMultiBlockPiii
.visible .entry _Z17oddEvenMultiBlockPiii(
	.param .u64 .ptr .align 1 _Z17oddEvenMultiBlockPiii_param_0,
	.param .u32 _Z17oddEvenMultiBlockPiii_param_1,
	.param .u32 _Z17oddEvenMultiBlockPiii_param_2
)
{
	.reg .pred 	%p<3>;
	.reg .b32 	%r<16>;
	.reg .b64 	%rd<5>;

	ld.param.u64 	%rd2, [_Z17oddEvenMultiBlockPiii_param_0];
	ld.param.u32 	%r4, [_Z17oddEvenMultiBlockPiii_param_1];
	ld.param.u32 	%r5, [_Z17oddEvenMultiBlockPiii_param_2];
	mov.u32 	%r6, %ctaid.x;
	mov.u32 	%r7, %ntid.x;
	mov.u32 	%r8, %tid.x;
	mad.lo.s32 	%r9, %r6, %r7, %r8;
	shl.b32 	%r10, %r9, 1;
	shr.u32 	%r11, %r5, 31;
	add.s32 	%r12, %r5, %r11;
	and.b32  	%r13, %r12, -2;
	sub.s32 	%r14, %r5, %r13;
	add.s32 	%r1, %r14, %r10;
	add.s32 	%r15, %r1, 1;
	setp.ge.s32 	%p1, %r15, %r4;
	@%p1 bra 	$L__BB3_3;
	cvta.to.global.u64 	%rd3, %rd2;
	mul.wide.s32 	%rd4, %r1, 4;
	add.s64 	%rd1, %rd3, %rd4;
	ld.global.u32 	%r2, [%rd1];
	ld.global.u32 	%r3, [%rd1+4];
	setp.le.s32 	%p2, %r2, %r3;
	@%p2 bra 	$L__BB3_3;
	st.global.u32 	[%rd1], %r3;
	st.global.u32 	[%rd1+4], %r2;
$L__BB3_3:
	ret;

}


// ===== COMPILED SASS (sm_100) =====

	.target	sm_100

	.elftype	@"ET_EXEC"


//--------------------- .note.nv.tkinfo           --------------------------
	.section	.note.nv.tkinfo,"",@"SHT_NOTE"
	.sectionflags	@"SHF_NOTE_NV_TKINFO"
	.tkinfo
        /*0018*/ 	.word	0x00000002
        /*0030*/ 	.string	""
        /*0030*/ 	.string	"ptxas"
        /*0030*/ 	.string	"Cuda compilation tools, release 13.0, V13.0.88"
        /*0030*/ 	.string	"Build cuda_13.0.r13.0/compiler.36424714_0"
        /*0030*/ 	.string	"-arch sm_100 -m 64 "



//--------------------- .note.nv.cuinfo           --------------------------
	.section	.note.nv.cuinfo,"",@"SHT_NOTE"
	.sectionflags	@"SHF_NOTE_NV_CUINFO"
        /*0018*/ 	.short	0x0002
        /*001a*/ 	.short	0x0064
        /*001c*/ 	.short	0x0082
	.zero		2


//--------------------- .nv.info                  --------------------------
	.section	.nv.info,"",@"SHT_CUDA_INFO"
	.align	4


	//----- nvinfo : EIATTR_REGCOUNT
	.align		4
        /*0000*/ 	.byte	0x04, 0x2f
        /*0002*/ 	.short	(.L_1 - .L_0)
	.align		4
.L_0:
        /*0004*/ 	.word	index@(_Z6warmupv)
        /*0008*/ 	.word	0x00000004


	//----- nvinfo : EIATTR_FRAME_SIZE
	.align		4
.L_1:
        /*000c*/ 	.byte	0x04, 0x11
        /*000e*/ 	.short	(.L_3 - .L_2)
	.align		4
.L_2:
        /*0010*/ 	.word	index@(_Z6warmupv)
        /*0014*/ 	.word	0x00000000


	//----- nvinfo : EIATTR_REGCOUNT
	.align		4
.L_3:
        /*0018*/ 	.byte	0x04, 0x2f
        /*001a*/ 	.short	(.L_5 - .L_4)
	.align		4
.L_4:
        /*001c*/ 	.word	index@(_Z13oddEvenGlobalPiii)
        /*0020*/ 	.word	0x00000008


	//----- nvinfo : EIATTR_FRAME_SIZE
	.align		4
.L_5:
        /*0024*/ 	.byte	0x04, 0x11
        /*0026*/ 	.short	(.L_7 - .L_6)
	.align		4
.L_6:
        /*0028*/ 	.word	index@(_Z13oddEvenGlobalPiii)
        /*002c*/ 	.word	0x00000000


	//----- nvinfo : EIATTR_REGCOUNT
	.align		4
.L_7:
        /*0030*/ 	.byte	0x04, 0x2f
        /*0032*/ 	.short	(.L_9 - .L_8)
	.align		4
.L_8:
        /*0034*/ 	.word	index@(_Z13oddEvenSharedPii)
        /*0038*/ 	.word	0x0000000c


	//----- nvinfo : EIATTR_FRAME_SIZE
	.align		4
.L_9:
        /*003c*/ 	.byte	0x04, 0x11
        /*003e*/ 	.short	(.L_11 - .L_10)
	.align		4
.L_10:
        /*0040*/ 	.word	index@(_Z13oddEvenSharedPii)
        /*0044*/ 	.word	0x00000000


	//----- nvinfo : EIATTR_REGCOUNT
	.align		4
.L_11:
        /*0048*/ 	.byte	0x04, 0x2f
        /*004a*/ 	.short	(.L_13 - .L_12)
	.align		4
.L_12:
        /*004c*/ 	.word	index@(_Z17oddEvenMultiBlockPiii)
        /*0050*/ 	.word	0x00000008


	//----- nvinfo : EIATTR_FRAME_SIZE
	.align		4
.L_13:
        /*0054*/ 	.byte	0x04, 0x11
        /*0056*/ 	.short	(.L_15 - .L_14)
	.align		4
.L_14:
        /*0058*/ 	.word	index@(_Z17oddEvenMultiBlockPiii)
        /*005c*/ 	.word	0x00000000


	//----- nvinfo : EIATTR_MIN_STACK_SIZE
	.align		4
.L_15:
        /*0060*/ 	.byte	0x04, 0x12
        /*0062*/ 	.short	(.L_17 - .L_16)
	.align		4
.L_16:
        /*0064*/ 	.word	index@(_Z17oddEvenMultiBlockPiii)
        /*0068*/ 	.word	0x00000000


	//----- nvinfo : EIATTR_MIN_STACK_SIZE
	.align		4
.L_17:
        /*006c*/ 	.byte	0x04, 0x12
        /*006e*/ 	.short	(.L_19 - .L_18)
	.align		4
.L_18:
        /*0070*/ 	.word	index@(_Z13oddEvenSharedPii)
        /*0074*/ 	.word	0x00000000


	//----- nvinfo : EIATTR_MIN_STACK_SIZE
	.align		4
.L_19:
        /*0078*/ 	.byte	0x04, 0x12
        /*007a*/ 	.short	(.L_21 - .L_20)
	.align		4
.L_20:
        /*007c*/ 	.word	index@(_Z13oddEvenGlobalPiii)
        /*0080*/ 	.word	0x00000000


	//----- nvinfo : EIATTR_MIN_STACK_SIZE
	.align		4
.L_21:
        /*0084*/ 	.byte	0x04, 0x12
        /*0086*/ 	.short	(.L_23 - .L_22)
	.align		4
.L_22:
        /*0088*/ 	.word	index@(_Z6warmupv)
        /*008c*/ 	.word	0x00000000
.L_23:


//--------------------- .nv.compat                --------------------------
	.section	.nv.compat,"",@"SHT_CUDA_COMPAT_INFO"
	.align	4
        /*0000*/ 	.byte	0x02, 0x09, 0x00, 0x00, 0x02, 0x02, 0x01, 0x00, 0x02, 0x05, 0x05, 0x00, 0x03, 0x07, 0x01, 0x01
        /*0010*/ 	.byte	0x02, 0x03, 0x00, 0x00, 0x02, 0x06, 0x01, 0x00, 0x04, 0x0b, 0x08, 0x00, 0x09, 0x00, 0x00, 0x00
        /*0020*/ 	.byte	0x00, 0x00, 0x00, 0x00


//--------------------- .nv.info._Z17oddEvenMultiBlockPiii --------------------------
	.section	.nv.info._Z17oddEvenMultiBlockPiii,"",@"SHT_CUDA_INFO"
	.sectionflags	@""
	.align	4


	//----- nvinfo : EIATTR_CUDA_API_VERSION
	.align		4
        /*0000*/ 	.byte	0x04, 0x37
        /*0002*/ 	.short	(.L_25 - .L_24)
.L_24:
        /*0004*/ 	.word	0x00000082


	//----- nvinfo : EIATTR_KPARAM_INFO
	.align		4
.L_25:
        /*0008*/ 	.byte	0x04, 0x17
        /*000a*/ 	.short	(.L_27 - .L_26)
.L_26:
        /*000c*/ 	.word	0x00000000
        /*0010*/ 	.short	0x0002
        /*0012*/ 	.short	0x000c
        /*0014*/ 	.byte	0x00, 0xf0, 0x11, 0x00


	//----- nvinfo : EIATTR_KPARAM_INFO
	.align		4
.L_27:
        /*0018*/ 	.byte	0x04, 0x17
        /*001a*/ 	.short	(.L_29 - .L_28)
.L_28:
        /*001c*/ 	.word	0x00000000
        /*0020*/ 	.short	0x0001
        /*0022*/ 	.short	0x0008
        /*0024*/ 	.byte	0x00, 0xf0, 0x11, 0x00


	//----- nvinfo : EIATTR_KPARAM_INFO
	.align		4
.L_29:
        /*0028*/ 	.byte	0x04, 0x17
        /*002a*/ 	.short	(.L_31 - .L_30)
.L_30:
        /*002c*/ 	.word	0x00000000
        /*0030*/ 	.short	0x0000
        /*0032*/ 	.short	0x0000
        /*0034*/ 	.byte	0x00, 0xf5, 0x21, 0x00


	//----- nvinfo : EIATTR_SPARSE_MMA_MASK
	.align		4
.L_31:
        /*0038*/ 	.byte	0x03, 0x50
        /*003a*/ 	.short	0x0000


	//----- nvinfo : EIATTR_MAXREG_COUNT
	.align		4
        /*003c*/ 	.byte	0x03, 0x1b
        /*003e*/ 	.short	0x00ff


	//----- nvinfo : EIATTR_MERCURY_ISA_VERSION
	.align		4
        /*0040*/ 	.byte	0x03, 0x5f
        /*0042*/ 	.short	0x0101


	//----- nvinfo : EIATTR_VRC_CTA_INIT_COUNT
	.align		4
        /*0044*/ 	.byte	0x02, 0x4a
	.zero		1
	.zero		1


	//----- nvinfo : EIATTR_EXIT_INSTR_OFFSETS
	.align		4
        /*0048*/ 	.byte	0x04, 0x1c
        /*004a*/ 	.short	(.L_33 - .L_32)


	//   ....[0]....
.L_32:
        /*004c*/ 	.word	0x000000c0


	//   ....[1]....
        /*0050*/ 	.word	0x00000130


	//   ....[2]....
        /*0054*/ 	.word	0x00000160


	//----- nvinfo : EIATTR_CBANK_PARAM_SIZE
	.align		4
.L_33:
        /*0058*/ 	.byte	0x03, 0x19
        /*005a*/ 	.short	0x0010


	//----- nvinfo : EIATTR_PARAM_CBANK
	.align		4
        /*005c*/ 	.byte	0x04, 0x0a
        /*005e*/ 	.short	(.L_35 - .L_34)
	.align		4
.L_34:
        /*0060*/ 	.word	index@(.nv.constant0._Z17oddEvenMultiBlockPiii)
        /*0064*/ 	.short	0x0380
        /*0066*/ 	.short	0x0010


	//----- nvinfo : EIATTR_SW_WAR
	.align		4
.L_35:
        /*0068*/ 	.byte	0x04, 0x36
        /*006a*/ 	.short	(.L_37 - .L_36)
.L_36:
        /*006c*/ 	.word	0x00000008
.L_37:


//--------------------- .nv.info._Z13oddEvenSharedPii --------------------------
	.section	.nv.info._Z13oddEvenSharedPii,"",@"SHT_CUDA_INFO"
	.sectionflags	@""
	.align	4


	//----- nvinfo : EIATTR_CUDA_API_VERSION
	.align		4
        /*0000*/ 	.byte	0x04, 0x37
        /*0002*/ 	.short	(.L_39 - .L_38)
.L_38:
        /*0004*/ 	.word	0x00000082


	//----- nvinfo : EIATTR_KPARAM_INFO
	.align		4
.L_39:
        /*0008*/ 	.byte	0x04, 0x17
        /*000a*/ 	.short	(.L_41 - .L_40)
.L_40:
        /*000c*/ 	.word	0x00000000
        /*0010*/ 	.short	0x0001
        /*0012*/ 	.short	0x0008
        /*0014*/ 	.byte	0x00, 0xf0, 0x11, 0x00


	//----- nvinfo : EIATTR_KPARAM_INFO
	.align		4
.L_41:
        /*0018*/ 	.byte	0x04, 0x17
        /*001a*/ 	.short	(.L_43 - .L_42)
.L_42:
        /*001c*/ 	.word	0x00000000
        /*0020*/ 	.short	0x0000
        /*0022*/ 	.short	0x0000
        /*0024*/ 	.byte	0x00, 0xf5, 0x21, 0x00


	//----- nvinfo : EIATTR_SPARSE_MMA_MASK
	.align		4
.L_43:
        /*0028*/ 	.byte	0x03, 0x50
        /*002a*/ 	.short	0x0000


	//----- nvinfo : EIATTR_MAXREG_COUNT
	.align		4
        /*002c*/ 	.byte	0x03, 0x1b
        /*002e*/ 	.short	0x00ff


	//----- nvinfo : EIATTR_NUM_BARRIERS
	.align		4
        /*0030*/ 	.byte	0x02, 0x4c
        /*0032*/ 	.byte	0x01
	.zero		1


	//----- nvinfo : EIATTR_MERCURY_ISA_VERSION
	.align		4
        /*0034*/ 	.byte	0x03, 0x5f
        /*0036*/ 	.short	0x0101


	//----- nvinfo : EIATTR_VRC_CTA_INIT_COUNT
	.align		4
        /*0038*/ 	.byte	0x02, 0x4a
	.zero		1
	.zero		1


	//----- nvinfo : EIATTR_EXIT_INSTR_OFFSETS
	.align		4
        /*003c*/ 	.byte	0x04, 0x1c
        /*003e*/ 	.short	(.L_45 - .L_44)


	//   ....[0]....
.L_44:
        /*0040*/ 	.word	0x000005d0


	//   ....[1]....
        /*0044*/ 	.word	0x00000600


	//----- nvinfo : EIATTR_CRS_STACK_SIZE
	.align		4
.L_45:
        /*0048*/ 	.byte	0x04, 0x1e
        /*004a*/ 	.short	(.L_47 - .L_46)
.L_46:
        /*004c*/ 	.word	0x00000000


	//----- nvinfo : EIATTR_CBANK_PARAM_SIZE
	.align		4
.L_47:
        /*0050*/ 	.byte	0x03, 0x19
        /*0052*/ 	.short	0x000c


	//----- nvinfo : EIATTR_PARAM_CBANK
	.align		4
        /*0054*/ 	.byte	0x04, 0x0a
        /*0056*/ 	.short	(.L_49 - .L_48)
	.align		4
.L_48:
        /*0058*/ 	.word	index@(.nv.constant0._Z13oddEvenSharedPii)
        /*005c*/ 	.short	0x0380
        /*005e*/ 	.short	0x000c


	//----- nvinfo : EIATTR_SW_WAR
	.align		4
.L_49:
        /*0060*/ 	.byte	0x04, 0x36
        /*0062*/ 	.short	(.L_51 - .L_50)
.L_50:
        /*0064*/ 	.word	0x00000008
.L_51:


//--------------------- .nv.info._Z13oddEvenGlobalPiii --------------------------
	.section	.nv.info._Z13oddEvenGlobalPiii,"",@"SHT_CUDA_INFO"
	.sectionflags	@""
	.align	4


	//----- nvinfo : EIATTR_CUDA_API_VERSION
	.align		4
        /*0000*/ 	.byte	0x04, 0x37
        /*0002*/ 	.short	(.L_53 - .L_52)
.L_52:
        /*0004*/ 	.word	0x00000082


	//----- nvinfo : EIATTR_KPARAM_INFO
	.align		4
.L_53:
        /*0008*/ 	.byte	0x04, 0x17
        /*000a*/ 	.short	(.L_55 - .L_54)
.L_54:
        /*000c*/ 	.word	0x00000000
        /*0010*/ 	.short	0x0002
        /*0012*/ 	.short	0x000c
        /*0014*/ 	.byte	0x00, 0xf0, 0x11, 0x00


	//----- nvinfo : EIATTR_KPARAM_INFO
	.align		4
.L_55:
        /*0018*/ 	.byte	0x04, 0x17
        /*001a*/ 	.short	(.L_57 - .L_56)
.L_56:
        /*001c*/ 	.word	0x00000000
        /*0020*/ 	.short	0x0001
        /*0022*/ 	.short	0x0008
        /*0024*/ 	.byte	0x00, 0xf0, 0x11, 0x00


	//----- nvinfo : EIATTR_KPARAM_INFO
	.align		4
.L_57:
        /*0028*/ 	.byte	0x04, 0x17
        /*002a*/ 	.short	(.L_59 - .L_58)
.L_58:
        /*002c*/ 	.word	0x00000000
        /*0030*/ 	.short	0x0000
        /*0032*/ 	.short	0x0000
        /*0034*/ 	.byte	0x00, 0xf5, 0x21, 0x00


	//----- nvinfo : EIATTR_SPARSE_MMA_MASK
	.align		4
.L_59:
        /*0038*/ 	.byte	0x03, 0x50
        /*003a*/ 	.short	0x0000


	//----- nvinfo : EIATTR_MAXREG_COUNT
	.align		4
        /*003c*/ 	.byte	0x03, 0x1b
        /*003e*/ 	.short	0x00ff


	//----- nvinfo : EIATTR_MERCURY_ISA_VERSION
	.align		4
        /*0040*/ 	.byte	0x03, 0x5f
        /*0042*/ 	.short	0x0101


	//----- nvinfo : EIATTR_VRC_CTA_INIT_COUNT
	.align		4
        /*0044*/ 	.byte	0x02, 0x4a
	.zero		1
	.zero		1


	//----- nvinfo : EIATTR_EXIT_INSTR_OFFSETS
	.align		4
        /*0048*/ 	.byte	0x04, 0x1c
        /*004a*/ 	.short	(.L_61 - .L_60)


	//   ....[0]....
.L_60:
        /*004c*/ 	.word	0x000000c0


	//   ....[1]....
        /*0050*/ 	.word	0x00000130


	//   ....[2]....
        /*0054*/ 	.word	0x00000160


	//----- nvinfo : EIATTR_CBANK_PARAM_SIZE
	.align		4
.L_61:
        /*0058*/ 	.byte	0x03, 0x19
        /*005a*/ 	.short	0x0010


	//----- nvinfo : EIATTR_PARAM_CBANK
	.align		4
        /*005c*/ 	.byte	0x04, 0x0a
        /*005e*/ 	.short	(.L_63 - .L_62)
	.align		4
.L_62:
        /*0060*/ 	.word	index@(.nv.constant0._Z13oddEvenGlobalPiii)
        /*0064*/ 	.short	0x0380
        /*0066*/ 	.short	0x0010


	//----- nvinfo : EIATTR_SW_WAR
	.align		4
.L_63:
        /*0068*/ 	.byte	0x04, 0x36
        /*006a*/ 	.short	(.L_65 - .L_64)
.L_64:
        /*006c*/ 	.word	0x00000008
.L_65:


//--------------------- .nv.info._Z6warmupv       --------------------------
	.section	.nv.info._Z6warmupv,"",@"SHT_CUDA_INFO"
	.sectionflags	@""
	.align	4


	//----- nvinfo : EIATTR_CUDA_API_VERSION
	.align		4
        /*0000*/ 	.byte	0x04, 0x37
        /*0002*/ 	.short	(.L_67 - .L_66)
.L_66:
        /*0004*/ 	.word	0x00000082


	//----- nvinfo : EIATTR_SPARSE_MMA_MASK
	.align		4
.L_67:
        /*0008*/ 	.byte	0x03, 0x50
        /*000a*/ 	.short	0x0000


	//----- nvinfo : EIATTR_MAXREG_COUNT
	.align		4
        /*000c*/ 	.byte	0x03, 0x1b
        /*000e*/ 	.short	0x00ff


	//----- nvinfo : EIATTR_MERCURY_ISA_VERSION
	.align		4
        /*0010*/ 	.byte	0x03, 0x5f
        /*0012*/ 	.short	0x0101


	//----- nvinfo : EIATTR_VRC_CTA_INIT_COUNT
	.align		4
        /*0014*/ 	.byte	0x02, 0x4a
	.zero		1
	.zero		1


	//----- nvinfo : EIATTR_EXIT_INSTR_OFFSETS
	.align		4
        /*0018*/ 	.byte	0x04, 0x1c
        /*001a*/ 	.short	(.L_69 - .L_68)


	//   ....[0]....
.L_68:
        /*001c*/ 	.word	0x00000010


	//----- nvinfo : EIATTR_SW_WAR
	.align		4
.L_69:
        /*0020*/ 	.byte	0x04, 0x36
        /*0022*/ 	.short	(.L_71 - .L_70)
.L_70:
        /*0024*/ 	.word	0x00000008
.L_71:


//--------------------- .nv.callgraph             --------------------------
	.section	.nv.callgraph,"",@"SHT_CUDA_CALLGRAPH"
	.align	4
	.sectionentsize	8
	.align		4
        /*0000*/ 	.word	0x00000000
	.align		4
        /*0004*/ 	.word	0xffffffff
	.align		4
        /*0008*/ 	.word	0x00000000
	.align		4
        /*000c*/ 	.word	0xfffffffe
	.align		4
        /*0010*/ 	.word	0x00000000
	.align		4
        /*0014*/ 	.word	0xfffffffd
	.align		4
        /*0018*/ 	.word	0x00000000
	.align		4
        /*001c*/ 	.word	0xfffffffc


//--------------------- .text._Z17oddEvenMultiBlockPiii --------------------------
	.section	.text._Z17oddEvenMultiBlockPiii,"ax",@progbits
	.align	128
        .global         _Z17oddEvenMultiBlockPiii
        .type           _Z17oddEvenMultiBlockPiii,@function
        .size           _Z17oddEvenMultiBlockPiii,(.L_x_18 - _Z17oddEvenMultiBlockPiii)
        .other          _Z17oddEvenMultiBlockPiii,@"STO_CUDA_ENTRY STV_DEFAULT"
_Z17oddEvenMultiBlockPiii:
.text._Z17oddEvenMultiBlockPiii:
[----:B------:R-:W-:Y:S01]  /*0000*/  LDC R1, c[0x0][0x37c] ;  /* 0x0000df00ff017b82 */ /* 0x000fe20000000800 */
[----:B------:R-:W0:Y:S01]  /*0010*/  S2R R3, SR_TID.X ;  /* 0x0000000000037919 */ /* 0x000e220000002100 */
[----:B------:R-:W1:Y:S06]  /*0020*/  LDCU.64 UR6, c[0x0][0x388] ;  /* 0x00007100ff0677ac */ /* 0x000e6c0008000a00 */
[----:B------:R-:W0:Y:S08]  /*0030*/  S2UR UR5, SR_CTAID.X ;  /* 0x00000000000579c3 */ /* 0x000e300000002500 */
[----:B------:R-:W0:Y:S01]  /*0040*/  LDC R0, c[0x0][0x360] ;  /* 0x0000d800ff007b82 */ /* 0x000e220000000800 */
[----:B-1----:R-:W-:-:S04]  /*0050*/  ULEA.HI UR4, UR7, UR7, URZ, 0x1 ;  /* 0x0000000707047291 */ /* 0x002fc8000f8f08ff */
[----:B------:R-:W-:-:S04]  /*0060*/  ULOP3.LUT UR4, UR4, 0xfffffffe, URZ, 0xc0, !UPT ;  /* 0xfffffffe04047892 */ /* 0x000fc8000f8ec0ff */
[----:B------:R-:W-:Y:S01]  /*0070*/  UIADD3 UR4, UPT, UPT, -UR4, UR7, URZ ;  /* 0x0000000704047290 */ /* 0x000fe2000fffe1ff */
[----:B0-----:R-:W-:-:S05]  /*0080*/  IMAD R0, R0, UR5, R3 ;  /* 0x0000000500007c24 */ /* 0x001fca000f8e0203 */
[----:B------:R-:W-:-:S04]  /*0090*/  LEA R5, R0, UR4, 0x1 ;  /* 0x0000000400057c11 */ /* 0x000fc8000f8e08ff */
[----:B------:R-:W-:-:S04]  /*00a0*/  IADD3 R0, PT, PT, R5, 0x1, RZ ;  /* 0x0000000105007810 */ /* 0x000fc80007ffe0ff */
[----:B------:R-:W-:-:S13]  /*00b0*/  ISETP.GE.AND P0, PT, R0, UR6, PT ;  /* 0x0000000600007c0c */ /* 0x000fda000bf06270 */
[----:B------:R-:W-:Y:S05]  /*00c0*/  @P0 EXIT ;  /* 0x000000000000094d */ /* 0x000fea0003800000 */
[----:B------:R-:W0:Y:S01]  /*00d0*/  LDC.64 R2, c[0x0][0x380] ;  /* 0x0000e000ff027b82 */ /* 0x000e220000000a00 */
[----:B------:R-:W1:Y:S01]  /*00e0*/  LDCU.64 UR4, c[0x0][0x358] ;  /* 0x00006b00ff0477ac */ /* 0x000e620008000a00 */
[----:B0-----:R-:W-:-:S05]  /*00f0*/  IMAD.WIDE R2, R5, 0x4, R2 ;  /* 0x0000000405027825 */ /* 0x001fca00078e0202 */
[----:B-1----:R-:W2:Y:S04]  /*0100*/  LDG.E R5, desc[UR4][R2.64] ;  /* 0x0000000402057981 */ /* 0x002ea8000c1e1900 */
[----:B------:R-:W2:Y:S02]  /*0110*/  LDG.E R0, desc[UR4][R2.64+0x4] ;  /* 0x0000040402007981 */ /* 0x000ea4000c1e1900 */
[----:B--2---:R-:W-:-:S13]  /*0120*/  ISETP.GT.AND P0, PT, R5, R0, PT ;  /* 0x000000000500720c */ /* 0x004fda0003f04270 */
[----:B------:R-:W-:Y:S05]  /*0130*/  @!P0 EXIT ;  /* 0x000000000000894d */ /* 0x000fea0003800000 */
[----:B------:R-:W-:Y:S04]  /*0140*/  STG.E desc[UR4][R2.64], R0 ;  /* 0x0000000002007986 */ /* 0x000fe8000c101904 */
[----:B------:R-:W-:Y:S01]  /*0150*/  STG.E desc[UR4][R2.64+0x4], R5 ;  /* 0x0000040502007986 */ /* 0x000fe2000c101904 */
[----:B------:R-:W-:Y:S05]  /*0160*/  EXIT ;  /* 0x000000000000794d */ /* 0x000fea0003800000 */
.L_x_0:
[----:B------:R-:W-:-:S00]  /*0170*/  BRA `(.L_x_0) ;  /* 0xfffffffc00fc7947 */ /* 0x000fc0000383ffff */
[----:B------:R-:W-:-:S00]  /*0180*/  NOP ;  /* 0x0000000000007918 */ /* 0x000fc00000000000 */
[----:B------:R-:W-:-:S00]  /*0190*/  NOP ;  /* 0x0000000000007918 */ /* 0x000fc00000000000 */
[----:B------:R-:W-:-:S00]  /*01a0*/  NOP ;  /* 0x0000000000007918 */ /* 0x000fc00000000000 */
[----:B------:R-:W-:-:S00]  /*01b0*/  NOP ;  /* 0x0000000000007918 */ /* 0x000fc00000000000 */
[----:B------:R-:W-:-:S00]  /*01c0*/  NOP ;  /* 0x0000000000007918 */ /* 0x000fc00000000000 */
[----:B------:R-:W-:-:S00]  /*01d0*/  NOP ;  /* 0x0000000000007918 */ /* 0x000fc00000000000 */
[----:B------:R-:W-:-:S00]  /*01e0*/  NOP ;  /* 0x0000000000007918 */ /* 0x000fc00000000000 */
[----:B------:R-:W-:-:S00]  /*01f0*/  NOP ;  /* 0x0000000000007918 */ /* 0x000fc00000000000 */
.L_x_18:


//--------------------- .text._Z13oddEvenSharedPii --------------------------
	.section	.text._Z13oddEvenSharedPii,"ax",@progbits
	.align	128
        .global         _Z13oddEvenSharedPii
        .type           _Z13oddEvenSharedPii,@function
        .size           _Z13oddEvenSharedPii,(.L_x_19 - _Z13oddEvenSharedPii)
        .other          _Z13oddEvenSharedPii,@"STO_CUDA_ENTRY STV_DEFAULT"
_Z13oddEvenSharedPii:
.text._Z13oddEvenSharedPii:
[----:B------:R-:W-:Y:S01]  /*0000*/  LDC R1, c[0x0][0x37c] ;  /* 0x0000df00ff017b82 */ /* 0x000fe20000000800 */
[----:B------:R-:W0:Y:S01]  /*0010*/  S2R R9, SR_TID.X ;  /* 0x0000000000097919 */ /* 0x000e220000002100 */
[----:B------:R-:W0:Y:S06]  /*0020*/  LDCU UR6, c[0x0][0x388] ;  /* 0x00007100ff0677ac */ /* 0x000e2c0008000800 */
[----:B------:R-:W1:Y:S01]  /*0030*/  LDC.64 R2, c[0x0][0x380] ;  /* 0x0000e000ff027b82 */ /* 0x000e620000000a00 */
[----:B------:R-:W2:Y:S01]  /*0040*/  LDCU.64 UR10, c[0x0][0x358] ;  /* 0x00006b00ff0a77ac */ /* 0x000ea20008000a00 */
[C---:B0-----:R-:W-:Y:S01]  /*0050*/  ISETP.GE.AND P0, PT, R9.reuse, UR6, PT ;  /* 0x0000000609007c0c */ /* 0x041fe2000bf06270 */
[----:B-1----:R-:W-:-:S12]  /*0060*/  IMAD.WIDE.U32 R2, R9, 0x4, R2 ;  /* 0x0000000409027825 */ /* 0x002fd800078e0002 */
[----:B--2---:R-:W2:Y:S01]  /*0070*/  @!P0 LDG.E R5, desc[UR10][R2.64] ;  /* 0x0000000a02058981 */ /* 0x004ea2000c1e1900 */
[----:B------:R-:W0:Y:S01]  /*0080*/  S2UR UR5, SR_CgaCtaId ;  /* 0x00000000000579c3 */ /* 0x000e220000008800 */
[----:B------:R-:W-:Y:S01]  /*0090*/  UMOV UR4, 0x400 ;  /* 0x0000040000047882 */ /* 0x000fe20000000000 */
[----:B------:R-:W-:Y:S02]  /*00a0*/  UISETP.GE.AND UP0, UPT, UR6, 0x1, UPT ;  /* 0x000000010600788c */ /* 0x000fe4000bf06270 */
[----:B0-----:R-:W-:-:S06]  /*00b0*/  ULEA UR5, UR5, UR4, 0x18 ;  /* 0x0000000405057291 */ /* 0x001fcc000f8ec0ff */
[----:B------:R-:W-:-:S05]  /*00c0*/  LEA R0, R9, UR5, 0x2 ;  /* 0x0000000509007c11 */ /* 0x000fca000f8e10ff */
[----:B--2---:R0:W-:Y:S01]  /*00d0*/  @!P0 STS [R0], R5 ;  /* 0x0000000500008388 */ /* 0x0041e20000000800 */
[----:B------:R-:W-:Y:S06]  /*00e0*/  BAR.SYNC.DEFER_BLOCKING 0x0 ;  /* 0x0000000000007b1d */ /* 0x000fec0000010000 */
[----:B------:R-:W-:Y:S05]  /*00f0*/  BRA.U !UP0, `(.L_x_1) ;  /* 0x0000000508307547 */ /* 0x000fea000b800000 */
[----:B------:R-:W-:Y:S02]  /*0100*/  UISETP.GE.U32.AND UP0, UPT, UR6, 0x4, UPT ;  /* 0x000000040600788c */ /* 0x000fe4000bf06070 */
[----:B------:R-:W-:Y:S01]  /*0110*/  ULOP3.LUT UR8, UR6, 0x3, URZ, 0xc0, !UPT ;  /* 0x0000000306087892 */ /* 0x000fe2000f8ec0ff */
[----:B------:R-:W-:-:S06]  /*0120*/  UMOV UR4, URZ ;  /* 0x000000ff00047c82 */ /* 0x000fcc0008000000 */
[----:B------:R-:W-:Y:S05]  /*0130*/  BRA.U !UP0, `(.L_x_2) ;  /* 0x0000000108c87547 */ /* 0x000fea000b800000 */
[C---:B------:R-:W-:Y:S01]  /*0140*/  IMAD.SHL.U32 R4, R9.reuse, 0x2, RZ ;  /* 0x0000000209047824 */ /* 0x040fe200078e00ff */
[----:B------:R-:W-:Y:S01]  /*0150*/  ULOP3.LUT UR4, UR6, 0x7ffffffc, URZ, 0xc0, !UPT ;  /* 0x7ffffffc06047892 */ /* 0x000fe2000f8ec0ff */
[----:B0-----:R-:W-:Y:S01]  /*0160*/  IMAD R5, R9, 0x4, R0 ;  /* 0x0000000409057824 */ /* 0x001fe200078e0200 */
[----:B------:R-:W0:Y:S01]  /*0170*/  LDCU UR7, c[0x0][0x388] ;  /* 0x00007100ff0777ac */ /* 0x000e220008000800 */
[C---:B------:R-:W-:Y:S02]  /*0180*/  VIADD R8, R4.reuse, 0x1 ;  /* 0x0000000104087836 */ /* 0x040fe40000000000 */
[----:B------:R-:W-:Y:S01]  /*0190*/  VIADD R4, R4, 0x2 ;  /* 0x0000000204047836 */ /* 0x000fe20000000000 */
[----:B------:R-:W-:Y:S02]  /*01a0*/  UIADD3 UR9, UPT, UPT, -UR4, URZ, URZ ;  /* 0x000000ff04097290 */ /* 0x000fe4000fffe1ff */
[----:B------:R-:W-:-:S13]  /*01b0*/  ISETP.GE.U32.AND P1, PT, R8, UR6, PT ;  /* 0x0000000608007c0c */ /* 0x000fda000bf26070 */
.L_x_11:
[----:B------:R-:W-:Y:S01]  /*01c0*/  UIADD3 UR9, UPT, UPT, UR9, 0x4, URZ ;  /* 0x0000000409097890 */ /* 0x000fe2000fffe0ff */
[----:B------:R-:W-:Y:S01]  /*01d0*/  BSSY.RECONVERGENT B0, `(.L_x_3) ;  /* 0x000000a000007945 */ /* 0x000fe20003800200 */
[----:B0-----:R-:W-:Y:S02]  /*01e0*/  UMOV UR6, UR7 ;  /* 0x0000000700067c82 */ /* 0x001fe40008000000 */
[----:B------:R-:W-:Y:S01]  /*01f0*/  UISETP.NE.AND UP0, UPT, UR9, URZ, UPT ;  /* 0x000000ff0900728c */ /* 0x000fe2000bf05270 */
[----:B------:R-:W-:Y:S01]  /*0200*/  ISETP.GE.U32.AND P0, PT, R4, UR6, PT ;  /* 0x0000000604007c0c */ /* 0x000fe2000bf06070 */
[----:B-123--:R-:W-:-:S12]  /*0210*/  @P1 BRA `(.L_x_4) ;  /* 0x0000000000141947 */ /* 0x00efd80003800000 */
[----:B------:R-:W-:Y:S04]  /*0220*/  LDS R6, [R5] ;  /* 0x0000000005067984 */ /* 0x000fe80000000800 */
[----:B------:R-:W0:Y:S02]  /*0230*/  LDS R7, [R5+0x4] ;  /* 0x0000040005077984 */ /* 0x000e240000000800 */
[----:B0-----:R-:W-:-:S13]  /*0240*/  ISETP.GT.AND P1, PT, R6, R7, PT ;  /* 0x000000070600720c */ /* 0x001fda0003f24270 */
[----:B------:R0:W-:Y:S04]  /*0250*/  @P1 STS [R5], R7 ;  /* 0x0000000705001388 */ /* 0x0001e80000000800 */
[----:B------:R0:W-:Y:S02]  /*0260*/  @P1 STS [R5+0x4], R6 ;  /* 0x0000040605001388 */ /* 0x0001e40000000800 */
.L_x_4:
[----:B------:R-:W-:Y:S05]  /*0270*/  BSYNC.RECONVERGENT B0 ;  /* 0x0000000000007941 */ /* 0x000fea0003800200 */
.L_x_3:
[----:B------:R-:W-:Y:S01]  /*0280*/  BAR.SYNC.DEFER_BLOCKING 0x0 ;  /* 0x0000000000007b1d */ /* 0x000fe20000010000 */
[----:B------:R-:W-:-:S05]  /*0290*/  ISETP.GE.U32.AND P1, PT, R8, UR6, PT ;  /* 0x0000000608007c0c */ /* 0x000fca000bf26070 */
[----:B------:R-:W-:Y:S04]  /*02a0*/  BSSY.RECONVERGENT B0, `(.L_x_5) ;  /* 0x0000007000007945 */ /* 0x000fe80003800200 */
[----:B------:R-:W-:Y:S05]  /*02b0*/  @P0 BRA `(.L_x_6) ;  /* 0x0000000000140947 */ /* 0x000fea0003800000 */
[----:B0-----:R-:W-:Y:S04]  /*02c0*/  LDS R6, [R5+0x4] ;  /* 0x0000040005067984 */ /* 0x001fe80000000800 */
[----:B------:R-:W0:Y:S02]  /*02d0*/  LDS R7, [R5+0x8] ;  /* 0x0000080005077984 */ /* 0x000e240000000800 */
[----:B0-----:R-:W-:-:S13]  /*02e0*/  ISETP.GT.AND P2, PT, R6, R7, PT ;  /* 0x000000070600720c */ /* 0x001fda0003f44270 */
[----:B------:R1:W-:Y:S04]  /*02f0*/  @P2 STS [R5+0x4], R7 ;  /* 0x0000040705002388 */ /* 0x0003e80000000800 */
[----:B------:R1:W-:Y:S02]  /*0300*/  @P2 STS [R5+0x8], R6 ;  /* 0x0000080605002388 */ /* 0x0003e40000000800 */
.L_x_6:
[----:B------:R-:W-:Y:S05]  /*0310*/  BSYNC.RECONVERGENT B0 ;  /* 0x0000000000007941 */ /* 0x000fea0003800200 */
.L_x_5:
[----:B------:R-:W-:Y:S06]  /*0320*/  BAR.SYNC.DEFER_BLOCKING 0x0 ;  /* 0x0000000000007b1d */ /* 0x000fec0000010000 */
[----:B------:R-:W-:Y:S04]  /*0330*/  BSSY.RECONVERGENT B0, `(.L_x_7) ;  /* 0x0000007000007945 */ /* 0x000fe80003800200 */
[----:B------:R-:W-:Y:S05]  /*0340*/  @P1 BRA `(.L_x_8) ;  /* 0x0000000000141947 */ /* 0x000fea0003800000 */
[----:B01----:R-:W-:Y:S04]  /*0350*/  LDS R6, [R5] ;  /* 0x0000000005067984 */ /* 0x003fe80000000800 */
[----:B------:R-:W0:Y:S02]  /*0360*/  LDS R7, [R5+0x4] ;  /* 0x0000040005077984 */ /* 0x000e240000000800 */
[----:B0-----:R-:W-:-:S13]  /*0370*/  ISETP.GT.AND P2, PT, R6, R7, PT ;  /* 0x000000070600720c */ /* 0x001fda0003f44270 */
[----:B------:R2:W-:Y:S04]  /*0380*/  @P2 STS [R5], R7 ;  /* 0x0000000705002388 */ /* 0x0005e80000000800 */
[----:B------:R2:W-:Y:S02]  /*0390*/  @P2 STS [R5+0x4], R6 ;  /* 0x0000040605002388 */ /* 0x0005e40000000800 */
.L_x_8:
[----:B------:R-:W-:Y:S05]  /*03a0*/  BSYNC.RECONVERGENT B0 ;  /* 0x0000000000007941 */ /* 0x000fea0003800200 */
.L_x_7:
[----:B------:R-:W-:Y:S06]  /*03b0*/  BAR.SYNC.DEFER_BLOCKING 0x0 ;  /* 0x0000000000007b1d */ /* 0x000fec0000010000 */
[----:B------:R-:W-:Y:S04]  /*03c0*/  BSSY.RECONVERGENT B0, `(.L_x_9) ;  /* 0x0000007000007945 */ /* 0x000fe80003800200 */
[----:B------:R-:W-:Y:S05]  /*03d0*/  @P0 BRA `(.L_x_10) ;  /* 0x0000000000140947 */ /* 0x000fea0003800000 */
[----:B012---:R-:W-:Y:S04]  /*03e0*/  LDS R6, [R5+0x4] ;  /* 0x0000040005067984 */ /* 0x007fe80000000800 */
[----:B------:R-:W0:Y:S02]  /*03f0*/  LDS R7, [R5+0x8] ;  /* 0x0000080005077984 */ /* 0x000e240000000800 */
[----:B0-----:R-:W-:-:S13]  /*0400*/  ISETP.GT.AND P0, PT, R6, R7, PT ;  /* 0x000000070600720c */ /* 0x001fda0003f04270 */
[----:B------:R3:W-:Y:S04]  /*0410*/  @P0 STS [R5+0x4], R7 ;  /* 0x0000040705000388 */ /* 0x0007e80000000800 */
[----:B------:R3:W-:Y:S02]  /*0420*/  @P0 STS [R5+0x8], R6 ;  /* 0x0000080605000388 */ /* 0x0007e40000000800 */
.L_x_10:
[----:B------:R-:W-:Y:S05]  /*0430*/  BSYNC.RECONVERGENT B0 ;  /* 0x0000000000007941 */ /* 0x000fea0003800200 */
.L_x_9:
[----:B------:R-:W-:Y:S06]  /*0440*/  BAR.SYNC.DEFER_BLOCKING 0x0 ;  /* 0x0000000000007b1d */ /* 0x000fec0000010000 */
[----:B------:R-:W-:Y:S05]  /*0450*/  BRA.U UP0, `(.L_x_11) ;  /* 0xfffffffd00587547 */ /* 0x000fea000b83ffff */
.L_x_2:
[----:B------:R-:W-:-:S09]  /*0460*/  UISETP.NE.AND UP0, UPT, UR8, URZ, UPT ;  /* 0x000000ff0800728c */ /* 0x000fd2000bf05270 */
[----:B------:R-:W-:Y:S05]  /*0470*/  BRA.U !UP0, `(.L_x_1) ;  /* 0x0000000108507547 */ /* 0x000fea000b800000 */
[----:B------:R-:W4:Y:S01]  /*0480*/  LDCU UR6, c[0x0][0x388] ;  /* 0x00007100ff0677ac */ /* 0x000f220008000800 */
[----:B------:R-:W-:-:S12]  /*0490*/  UIADD3 UR7, UPT, UPT, -UR8, URZ, URZ ;  /* 0x000000ff08077290 */ /* 0x000fd8000fffe1ff */
.L_x_14:
[----:B------:R-:W-:Y:S01]  /*04a0*/  ULOP3.LUT UR9, UR4, 0x1, URZ, 0xc0, !UPT ;  /* 0x0000000104097892 */ /* 0x000fe2000f8ec0ff */
[----:B------:R-:W-:Y:S01]  /*04b0*/  BSSY.RECONVERGENT B0, `(.L_x_12) ;  /* 0x000000d000007945 */ /* 0x000fe20003800200 */
[----:B------:R-:W-:-:S04]  /*04c0*/  UIADD3 UR7, UPT, UPT, UR7, 0x1, URZ ;  /* 0x0000000107077890 */ /* 0x000fc8000fffe0ff */
[----:B0-----:R-:W-:Y:S01]  /*04d0*/  LEA R4, R9, UR9, 0x1 ;  /* 0x0000000909047c11 */ /* 0x001fe2000f8e08ff */
[----:B------:R-:W-:-:S04]  /*04e0*/  UISETP.NE.AND UP0, UPT, UR7, URZ, UPT ;  /* 0x000000ff0700728c */ /* 0x000fc8000bf05270 */
[----:B0123--:R-:W-:-:S05]  /*04f0*/  VIADD R5, R4, 0x1 ;  /* 0x0000000104057836 */ /* 0x00ffca0000000000 */
[----:B----4-:R-:W-:-:S13]  /*0500*/  ISETP.GE.AND P0, PT, R5, UR6, PT ;  /* 0x0000000605007c0c */ /* 0x010fda000bf06270 */
[----:B------:R-:W-:Y:S05]  /*0510*/  @P0 BRA `(.L_x_13) ;  /* 0x0000000000180947 */ /* 0x000fea0003800000 */
[----:B------:R-:W-:-:S05]  /*0520*/  LEA R4, R4, UR5, 0x2 ;  /* 0x0000000504047c11 */ /* 0x000fca000f8e10ff */
[----:B------:R-:W-:Y:S04]  /*0530*/  LDS R5, [R4] ;  /* 0x0000000004057984 */ /* 0x000fe80000000800 */
[----:B------:R-:W0:Y:S02]  /*0540*/  LDS R6, [R4+0x4] ;  /* 0x0000040004067984 */ /* 0x000e240000000800 */
[----:B0-----:R-:W-:-:S13]  /*0550*/  ISETP.GT.AND P0, PT, R5, R6, PT ;  /* 0x000000060500720c */ /* 0x001fda0003f04270 */
[----:B------:R0:W-:Y:S04]  /*0560*/  @P0 STS [R4], R6 ;  /* 0x0000000604000388 */ /* 0x0001e80000000800 */
[----:B------:R0:W-:Y:S02]  /*0570*/  @P0 STS [R4+0x4], R5 ;  /* 0x0000040504000388 */ /* 0x0001e40000000800 */
.L_x_13:
[----:B------:R-:W-:Y:S05]  /*0580*/  BSYNC.RECONVERGENT B0 ;  /* 0x0000000000007941 */ /* 0x000fea0003800200 */
.L_x_12:
[----:B------:R-:W-:Y:S01]  /*0590*/  BAR.SYNC.DEFER_BLOCKING 0x0 ;  /* 0x0000000000007b1d */ /* 0x000fe20000010000 */
[----:B------:R-:W-:-:S05]  /*05a0*/  UIADD3 UR4, UPT, UPT, UR4, 0x1, URZ ;  /* 0x0000000104047890 */ /* 0x000fca000fffe0ff */
[----:B------:R-:W-:Y:S07]  /*05b0*/  BRA.U UP0, `(.L_x_14) ;  /* 0xfffffffd00b87547 */ /* 0x000fee000b83ffff */
.L_x_1:
[----:B------:R-:W-:-:S13]  /*05c0*/  ISETP.GE.AND P0, PT, R9, UR6, PT ;  /* 0x0000000609007c0c */ /* 0x000fda000bf06270 */
[----:B------:R-:W-:Y:S05]  /*05d0*/  @P0 EXIT ;  /* 0x000000000000094d */ /* 0x000fea0003800000 */
[----:B0123--:R-:W0:Y:S04]  /*05e0*/  LDS R5, [R0] ;  /* 0x0000000000057984 */ /* 0x00fe280000000800 */
[----:B0-----:R-:W-:Y:S01]  /*05f0*/  STG.E desc[UR10][R2.64], R5 ;  /* 0x0000000502007986 */ /* 0x001fe2000c10190a */
[----:B------:R-:W-:Y:S05]  /*0600*/  EXIT ;  /* 0x000000000000794d */ /* 0x000fea0003800000 */
.L_x_15:
        /* <DEDUP_REMOVED lines=15> */
.L_x_19:


//--------------------- .text._Z13oddEvenGlobalPiii --------------------------
	.section	.text._Z13oddEvenGlobalPiii,"ax",@progbits
	.align	128
        .global         _Z13oddEvenGlobalPiii
        .type           _Z13oddEvenGlobalPiii,@function
        .size           _Z13oddEvenGlobalPiii,(.L_x_20 - _Z13oddEvenGlobalPiii)
        .other          _Z13oddEvenGlobalPiii,@"STO_CUDA_ENTRY STV_DEFAULT"
_Z13oddEvenGlobalPiii:
.text._Z13oddEvenGlobalPiii:
        /* <DEDUP_REMOVED lines=23> */
.L_x_16:
        /* <DEDUP_REMOVED lines=9> */
.L_x_20:


//--------------------- .text._Z6warmupv          --------------------------
	.section	.text._Z6warmupv,"ax",@progbits
	.align	128
        .global         _Z6warmupv
        .type           _Z6warmupv,@function
        .size           _Z6warmupv,(.L_x_21 - _Z6warmupv)
        .other          _Z6warmupv,@"STO_CUDA_ENTRY STV_DEFAULT"
_Z6warmupv:
.text._Z6warmupv:
[----:B------:R-:W-:Y:S01]  /*0000*/  LDC R1, c[0x0][0x37c] ;  /* 0x0000df00ff017b82 */ /* 0x000fe20000000800 */
[----:B------:R-:W-:Y:S05]  /*0010*/  EXIT ;  /* 0x000000000000794d */ /* 0x000fea0003800000 */
.L_x_17:
        /* <DEDUP_REMOVED lines=14> */
.L_x_21:


//--------------------- .nv.shared.reserved.0     --------------------------
	.section	.nv.shared.reserved.0,"aw",@nobits
	.weak		__nv_reservedSMEM_offset_0_alias
	.size		__nv_reservedSMEM_offset_0_alias, 0, 64
	.other		__nv_reservedSMEM_offset_0_alias,@"STO_CUDA_RESERVED_SHARED STV_DEFAULT"
__nv_reservedSMEM_offset_0_alias:
	.zero		0
	.zero		64


//--------------------- .nv.shared._Z13oddEvenSharedPii --------------------------
	.section	.nv.shared._Z13oddEvenSharedPii,"aw",@nobits
	.sectionflags	@""
	.align	4
.nv.shared._Z13oddEvenSharedPii:
	.zero		5120


//--------------------- .nv.constant0._Z17oddEvenMultiBlockPiii --------------------------
	.section	.nv.constant0._Z17oddEvenMultiBlockPiii,"a",@progbits
	.sectionflags	@""
	.align	4
.nv.constant0._Z17oddEvenMultiBlockPiii:
	.zero		912


//--------------------- .nv.constant0._Z13oddEvenSharedPii --------------------------
	.section	.nv.constant0._Z13oddEvenSharedPii,"a",@progbits
	.sectionflags	@""
	.align	4
.nv.constant0._Z13oddEvenSharedPii:
	.zero		908


//--------------------- .nv.constant0._Z13oddEvenGlobalPiii --------------------------
	.section	.nv.constant0._Z13oddEvenGlobalPiii,"a",@progbits
	.sectionflags	@""
	.align	4
.nv.constant0._Z13oddEvenGlobalPiii:
	.zero		912


//--------------------- .nv.constant0._Z6warmupv  --------------------------
	.section	.nv.constant0._Z6warmupv,"a",@progbits
	.sectionflags	@""
	.align	4
.nv.constant0._Z6warmupv:
	.zero		896


//--------------------- SYMBOLS --------------------------

	.type		.nv.reservedSmem.offset0,@object
	.size		.nv.reservedSmem.offset0,0x4
	.type		.nv.reservedSmem.cap,@object
	.size		.nv.reservedSmem.cap,0x4
